//
// Generated by NVIDIA NVVM Compiler
//
// Compiler Build ID: CL-36424714
// Cuda compilation tools, release 13.0, V13.0.88
// Based on NVVM 20.0.0
//

.version 9.0
.target sm_100
.address_size 64

	// .globl	_Z11hello_worldPf

.visible .entry _Z11hello_worldPf(
	.param .u64 .ptr .align 1 _Z11hello_worldPf_param_0
)
{
	.reg .b32 	%r<5>;
	.reg .b32 	%f<2>;
	.reg .b64 	%rd<5>;

	ld.param.u64 	%rd1, [_Z11hello_worldPf_param_0];
	cvta.to.global.u64 	%rd2, %rd1;
	mov.u32 	%r1, %ntid.x;
	mov.u32 	%r2, %ctaid.x;
	mov.u32 	%r3, %tid.x;
	mad.lo.s32 	%r4, %r1, %r2, %r3;
	cvt.rn.f32.s32 	%f1, %r4;
	mul.wide.s32 	%rd3, %r4, 4;
	add.s64 	%rd4, %rd2, %rd3;
	st.global.f32 	[%rd4], %f1;
	ret;

}


// ===== COMPILED SASS (sm_100) =====

	.target	sm_100

	.elftype	@"ET_EXEC"


//--------------------- .note.nv.tkinfo           --------------------------
	.section	.note.nv.tkinfo,"",@"SHT_NOTE"
	.sectionflags	@"SHF_NOTE_NV_TKINFO"
	.tkinfo
        /*0018*/ 	.word	0x00000002
        /*0030*/ 	.string	""
        /*0030*/ 	.string	"ptxas"
        /*0030*/ 	.string	"Cuda compilation tools, release 13.0, V13.0.88"
        /*0030*/ 	.string	"Build cuda_13.0.r13.0/compiler.36424714_0"
        /*0030*/ 	.string	"-arch sm_100 -m 64 "



//--------------------- .note.nv.cuinfo           --------------------------
	.section	.note.nv.cuinfo,"",@"SHT_NOTE"
	.sectionflags	@"SHF_NOTE_NV_CUINFO"
        /*0018*/ 	.short	0x0002
        /*001a*/ 	.short	0x0064
        /*001c*/ 	.short	0x0082
	.zero		2


//--------------------- .nv.info                  --------------------------
	.section	.nv.info,"",@"SHT_CUDA_INFO"
	.align	4


	//----- nvinfo : EIATTR_REGCOUNT
	.align		4
        /*0000*/ 	.byte	0x04, 0x2f
        /*0002*/ 	.short	(.L_1 - .L_0)
	.align		4
.L_0:
        /*0004*/ 	.word	index@(_Z11hello_worldPf)
        /*0008*/ 	.word	0x00000008


	//----- nvinfo : EIATTR_FRAME_SIZE
	.align		4
.L_1:
        /*000c*/ 	.byte	0x04, 0x11
        /*000e*/ 	.short	(.L_3 - .L_2)
	.align		4
.L_2:
        /*0010*/ 	.word	index@(_Z11hello_worldPf)
        /*0014*/ 	.word	0x00000000


	//----- nvinfo : EIATTR_MIN_STACK_SIZE
	.align		4
.L_3:
        /*0018*/ 	.byte	0x04, 0x12
        /*001a*/ 	.short	(.L_5 - .L_4)
	.align		4
.L_4:
        /*001c*/ 	.word	index@(_Z11hello_worldPf)
        /*0020*/ 	.word	0x00000000
.L_5:


//--------------------- .nv.compat                --------------------------
	.section	.nv.compat,"",@"SHT_CUDA_COMPAT_INFO"
	.align	4
        /*0000*/ 	.byte	0x02, 0x09, 0x00, 0x00, 0x02, 0x02, 0x01, 0x00, 0x02, 0x05, 0x05, 0x00, 0x03, 0x07, 0x01, 0x01
        /*0010*/ 	.byte	0x02, 0x03, 0x00, 0x00, 0x02, 0x06, 0x01, 0x00, 0x04, 0x0b, 0x08, 0x00, 0x09, 0x00, 0x00, 0x00
        /*0020*/ 	.byte	0x00, 0x00, 0x00, 0x00


//--------------------- .nv.info._Z11hello_worldPf --------------------------
	.section	.nv.info._Z11hello_worldPf,"",@"SHT_CUDA_INFO"
	.sectionflags	@""
	.align	4


	//----- nvinfo : EIATTR_CUDA_API_VERSION
	.align		4
        /*0000*/ 	.byte	0x04, 0x37
        /*0002*/ 	.short	(.L_7 - .L_6)
.L_6:
        /*0004*/ 	.word	0x00000082


	//----- nvinfo : EIATTR_KPARAM_INFO
	.align		4
.L_7:
        /*0008*/ 	.byte	0x04, 0x17
        /*000a*/ 	.short	(.L_9 - .L_8)
.L_8:
        /*000c*/ 	.word	0x00000000
        /*0010*/ 	.short	0x0000
        /*0012*/ 	.short	0x0000
        /*0014*/ 	.byte	0x00, 0xf5, 0x21, 0x00


	//----- nvinfo : EIATTR_SPARSE_MMA_MASK
	.align		4
.L_9:
        /*0018*/ 	.byte	0x03, 0x50
        /*001a*/ 	.short	0x0000


	//----- nvinfo : EIATTR_MAXREG_COUNT
	.align		4
        /*001c*/ 	.byte	0x03, 0x1b
        /*001e*/ 	.short	0x00ff


	//----- nvinfo : EIATTR_MERCURY_ISA_VERSION
	.align		4
        /*0020*/ 	.byte	0x03, 0x5f
        /*0022*/ 	.short	0x0101


	//----- nvinfo : EIATTR_VRC_CTA_INIT_COUNT
	.align		4
        /*0024*/ 	.byte	0x02, 0x4a
	.zero		1
	.zero		1


	//----- nvinfo : EIATTR_EXIT_INSTR_OFFSETS
	.align		4
        /*0028*/ 	.byte	0x04, 0x1c
        /*002a*/ 	.short	(.L_11 - .L_10)


	//   ....[0]....
.L_10:
        /*002c*/ 	.word	0x000000a0


	//----- nvinfo : EIATTR_CBANK_PARAM_SIZE
	.align		4
.L_11:
        /*0030*/ 	.byte	0x03, 0x19
        /*0032*/ 	.short	0x0008


	//----- nvinfo : EIATTR_PARAM_CBANK
	.align		4
        /*0034*/ 	.byte	0x04, 0x0a
        /*0036*/ 	.short	(.L_13 - .L_12)
	.align		4
.L_12:
        /*0038*/ 	.word	index@(.nv.constant0._Z11hello_worldPf)
        /*003c*/ 	.short	0x0380
        /*003e*/ 	.short	0x0008


	//----- nvinfo : EIATTR_SW_WAR
	.align		4
.L_13:
        /*0040*/ 	.byte	0x04, 0x36
        /*0042*/ 	.short	(.L_15 - .L_14)
.L_14:
        /*0044*/ 	.word	0x00000008
.L_15:


//--------------------- .nv.callgraph             --------------------------
	.section	.nv.callgraph,"",@"SHT_CUDA_CALLGRAPH"
	.align	4
	.sectionentsize	8
	.align		4
        /*0000*/ 	.word	0x00000000
	.align		4
        /*0004*/ 	.word	0xffffffff
	.align		4
        /*0008*/ 	.word	0x00000000
	.align		4
        /*000c*/ 	.word	0xfffffffe
	.align		4
        /*0010*/ 	.word	0x00000000
	.align		4
        /*0014*/ 	.word	0xfffffffd
	.align		4
        /*0018*/ 	.word	0x00000000
	.align		4
        /*001c*/ 	.word	0xfffffffc


//--------------------- .text._Z11hello_worldPf   --------------------------
	.section	.text._Z11hello_worldPf,"ax",@progbits
	.align	128
        .global         _Z11hello_worldPf
        .type           _Z11hello_worldPf,@function
        .size           _Z11hello_worldPf,(.L_x_1 - _Z11hello_worldPf)
        .other          _Z11hello_worldPf,@"STO_CUDA_ENTRY STV_DEFAULT"
_Z11hello_worldPf:
.text._Z11hello_worldPf:
[----:B------:R-:W-:Y:S01]  /*0000*/  LDC R1, c[0x0][0x37c] ;  /* 0x0000df00ff017b82 */ /* 0x000fe20000000800 */
[----:B------:R-:W0:Y:S07]  /*0010*/  S2R R5, SR_CTAID.X ;  /* 0x0000000000057919 */ /* 0x000e2e0000002500 */
[----:B------:R-:W1:Y:S01]  /*0020*/  LDC.64 R2, c[0x0][0x380] ;  /* 0x0000e000ff027b82 */ /* 0x000e620000000a00 */
[----:B------:R-:W0:Y:S01]  /*0030*/  LDCU UR6, c[0x0][0x360] ;  /* 0x00006c00ff0677ac */ /* 0x000e220008000800 */
[----:B------:R-:W0:Y:S01]  /*0040*/  S2R R0, SR_TID.X ;  /* 0x0000000000007919 */ /* 0x000e220000002100 */
[----:B------:R-:W2:Y:S01]  /*0050*/  LDCU.64 UR4, c[0x0][0x358] ;  /* 0x00006b00ff0477ac */ /* 0x000ea20008000a00 */
[----:B0-----:R-:W-:-:S04]  /*0060*/  IMAD R5, R5, UR6, R0 ;  /* 0x0000000605057c24 */ /* 0x001fc8000f8e0200 */
[----:B-1----:R-:W-:Y:S01]  /*0070*/  IMAD.WIDE R2, R5, 0x4, R2 ;  /* 0x0000000405027825 */ /* 0x002fe200078e0202 */
[----:B------:R-:W-:-:S05]  /*0080*/  I2FP.F32.S32 R5, R5 ;  /* 0x0000000500057245 */ /* 0x000fca0000201400 */
[----:B--2---:R-:W-:Y:S01]  /*0090*/  STG.E desc[UR4][R2.64], R5 ;  /* 0x0000000502007986 */ /* 0x004fe2000c101904 */
[----:B------:R-:W-:Y:S05]  /*00a0*/  EXIT ;  /* 0x000000000000794d */ /* 0x000fea0003800000 */
.L_x_0:
[----:B------:R-:W-:-:S00]  /*00b0*/  BRA `(.L_x_0) ;  /* 0xfffffffc00fc7947 */ /* 0x000fc0000383ffff */
[----:B------:R-:W-:-:S00]  /*00c0*/  NOP ;  /* 0x0000000000007918 */ /* 0x000fc00000000000 */
        /* <DEDUP_REMOVED lines=11> */
.L_x_1:


//--------------------- .nv.shared.reserved.0     --------------------------
	.section	.nv.shared.reserved.0,"aw",@nobits
	.weak		__nv_reservedSMEM_offset_0_alias
	.size		__nv_reservedSMEM_offset_0_alias, 0, 64
	.other		__nv_reservedSMEM_offset_0_alias,@"STO_CUDA_RESERVED_SHARED STV_DEFAULT"
__nv_reservedSMEM_offset_0_alias:
	.zero		0
	.zero		64


//--------------------- .nv.constant0._Z11hello_worldPf --------------------------
	.section	.nv.constant0._Z11hello_worldPf,"a",@progbits
	.sectionflags	@""
	.align	4
.nv.constant0._Z11hello_worldPf:
	.zero		904


//--------------------- SYMBOLS --------------------------

	.type		.nv.reservedSmem.offset0,@object
	.size		.nv.reservedSmem.offset0,0x4
